//
// Generated by NVIDIA NVVM Compiler
//
// Compiler Build ID: CL-36424714
// Cuda compilation tools, release 13.0, V13.0.88
// Based on NVVM 20.0.0
//

.version 9.0
.target sm_100
.address_size 64

	// .globl	_Z15beamform_structP6float4PfS0_jjjj

.visible .entry _Z15beamform_structP6float4PfS0_jjjj(
	.param .u64 .ptr .align 1 _Z15beamform_structP6float4PfS0_jjjj_param_0,
	.param .u64 .ptr .align 1 _Z15beamform_structP6float4PfS0_jjjj_param_1,
	.param .u64 .ptr .align 1 _Z15beamform_structP6float4PfS0_jjjj_param_2,
	.param .u32 _Z15beamform_structP6float4PfS0_jjjj_param_3,
	.param .u32 _Z15beamform_structP6float4PfS0_jjjj_param_4,
	.param .u32 _Z15beamform_structP6float4PfS0_jjjj_param_5,
	.param .u32 _Z15beamform_structP6float4PfS0_jjjj_param_6
)
{
	.reg .pred 	%p<23>;
	.reg .b32 	%r<32>;
	.reg .b64 	%rd<5>;

	ld.param.u64 	%rd2, [_Z15beamform_structP6float4PfS0_jjjj_param_1];
	ld.param.u32 	%r16, [_Z15beamform_structP6float4PfS0_jjjj_param_3];
	ld.param.u32 	%r17, [_Z15beamform_structP6float4PfS0_jjjj_param_4];
	ld.param.u32 	%r18, [_Z15beamform_structP6float4PfS0_jjjj_param_5];
	ld.param.u32 	%r19, [_Z15beamform_structP6float4PfS0_jjjj_param_6];
	mov.u32 	%r30, %ctaid.x;
	setp.ge.u32 	%p1, %r30, %r16;
	@%p1 bra 	$L__BB0_23;
	cvta.to.global.u64 	%rd3, %rd2;
	mov.u32 	%r2, %tid.x;
	shr.u32 	%r20, %r17, 3;
	mov.u32 	%r3, %ntid.x;
	mad.lo.s32 	%r21, %r30, %r3, %r2;
	mul.wide.u32 	%rd4, %r21, 4;
	add.s64 	%rd1, %rd3, %rd4;
	mov.u32 	%r4, %nctaid.x;
	add.s32 	%r5, %r20, -1;
	and.b32  	%r22, %r20, 7;
	add.s32 	%r6, %r22, -1;
	and.b32  	%r23, %r20, 15;
	and.b32  	%r7, %r17, 56;
	and.b32  	%r8, %r17, 24;
	and.b32  	%r9, %r17, 8;
	and.b32  	%r10, %r17, 120;
	add.s32 	%r11, %r23, -8;
$L__BB0_2:
	setp.ge.u32 	%p2, %r2, %r18;
	bar.sync 	0;
	@%p2 bra 	$L__BB0_22;
	mov.u32 	%r31, %r2;
$L__BB0_4:
	setp.lt.u32 	%p3, %r17, 8;
	bar.sync 	0;
	@%p3 bra 	$L__BB0_21;
	setp.ne.s32 	%p4, %r19, 0;
	@%p4 bra 	$L__BB0_11;
	setp.lt.u32 	%p11, %r5, 15;
	@%p11 bra 	$L__BB0_8;
	mov.b32 	%r28, 0;
	st.global.u32 	[%rd1], %r28;
$L__BB0_8:
	setp.eq.s32 	%p12, %r10, 0;
	@%p12 bra 	$L__BB0_21;
	setp.ne.s32 	%p13, %r8, 0;
	setp.gt.u32 	%p14, %r6, 2;
	setp.ne.s32 	%p15, %r7, 0;
	setp.lt.u32 	%p16, %r11, -7;
	or.pred  	%p17, %p14, %p13;
	and.pred  	%p19, %p15, %p17;
	or.pred  	%p20, %p16, %p19;
	@%p20 bra 	$L__BB0_10;
	bra.uni 	$L__BB0_21;
$L__BB0_10:
	mov.b32 	%r29, 0;
	st.global.u32 	[%rd1], %r29;
	bra.uni 	$L__BB0_21;
$L__BB0_11:
	setp.lt.u32 	%p5, %r5, 7;
	@%p5 bra 	$L__BB0_13;
	mov.b32 	%r24, 0;
	st.global.u32 	[%rd1], %r24;
$L__BB0_13:
	setp.eq.s32 	%p6, %r7, 0;
	@%p6 bra 	$L__BB0_21;
	setp.lt.u32 	%p7, %r6, 3;
	@%p7 bra 	$L__BB0_16;
	mov.b32 	%r25, 0;
	st.global.u32 	[%rd1], %r25;
$L__BB0_16:
	setp.eq.s32 	%p8, %r8, 0;
	@%p8 bra 	$L__BB0_21;
	setp.eq.s32 	%p9, %r8, 8;
	@%p9 bra 	$L__BB0_19;
	mov.b32 	%r26, 0;
	st.global.u32 	[%rd1], %r26;
$L__BB0_19:
	setp.eq.s32 	%p10, %r9, 0;
	@%p10 bra 	$L__BB0_21;
	mov.b32 	%r27, 0;
	st.global.u32 	[%rd1], %r27;
$L__BB0_21:
	add.s32 	%r31, %r31, %r3;
	setp.lt.u32 	%p21, %r31, %r18;
	@%p21 bra 	$L__BB0_4;
$L__BB0_22:
	add.s32 	%r30, %r30, %r4;
	setp.lt.u32 	%p22, %r30, %r16;
	@%p22 bra 	$L__BB0_2;
$L__BB0_23:
	ret;

}
	// .globl	_Z20beamform_struct_charP6char16PfP6float4jjjj
.visible .entry _Z20beamform_struct_charP6char16PfP6float4jjjj(
	.param .u64 .ptr .align 1 _Z20beamform_struct_charP6char16PfP6float4jjjj_param_0,
	.param .u64 .ptr .align 1 _Z20beamform_struct_charP6char16PfP6float4jjjj_param_1,
	.param .u64 .ptr .align 1 _Z20beamform_struct_charP6char16PfP6float4jjjj_param_2,
	.param .u32 _Z20beamform_struct_charP6char16PfP6float4jjjj_param_3,
	.param .u32 _Z20beamform_struct_charP6char16PfP6float4jjjj_param_4,
	.param .u32 _Z20beamform_struct_charP6char16PfP6float4jjjj_param_5,
	.param .u32 _Z20beamform_struct_charP6char16PfP6float4jjjj_param_6
)
{
	.reg .pred 	%p<23>;
	.reg .b32 	%r<32>;
	.reg .b64 	%rd<5>;

	ld.param.u64 	%rd2, [_Z20beamform_struct_charP6char16PfP6float4jjjj_param_1];
	ld.param.u32 	%r16, [_Z20beamform_struct_charP6char16PfP6float4jjjj_param_3];
	ld.param.u32 	%r17, [_Z20beamform_struct_charP6char16PfP6float4jjjj_param_4];
	ld.param.u32 	%r18, [_Z20beamform_struct_charP6char16PfP6float4jjjj_param_5];
	ld.param.u32 	%r19, [_Z20beamform_struct_charP6char16PfP6float4jjjj_param_6];
	mov.u32 	%r30, %ctaid.x;
	setp.ge.u32 	%p1, %r30, %r16;
	@%p1 bra 	$L__BB1_23;
	cvta.to.global.u64 	%rd3, %rd2;
	mov.u32 	%r2, %tid.x;
	shr.u32 	%r20, %r17, 3;
	mov.u32 	%r3, %ntid.x;
	mad.lo.s32 	%r21, %r30, %r3, %r2;
	mul.wide.u32 	%rd4, %r21, 4;
	add.s64 	%rd1, %rd3, %rd4;
	mov.u32 	%r4, %nctaid.x;
	add.s32 	%r5, %r20, -1;
	and.b32  	%r22, %r20, 7;
	add.s32 	%r6, %r22, -1;
	and.b32  	%r23, %r20, 15;
	and.b32  	%r7, %r17, 56;
	and.b32  	%r8, %r17, 24;
	and.b32  	%r9, %r17, 8;
	and.b32  	%r10, %r17, 120;
	add.s32 	%r11, %r23, -8;
$L__BB1_2:
	setp.ge.u32 	%p2, %r2, %r18;
	bar.sync 	0;
	@%p2 bra 	$L__BB1_22;
	mov.u32 	%r31, %r2;
$L__BB1_4:
	setp.lt.u32 	%p3, %r17, 8;
	bar.sync 	0;
	@%p3 bra 	$L__BB1_21;
	setp.ne.s32 	%p4, %r19, 0;
	@%p4 bra 	$L__BB1_11;
	setp.lt.u32 	%p11, %r5, 15;
	@%p11 bra 	$L__BB1_8;
	mov.b32 	%r28, 0;
	st.global.u32 	[%rd1], %r28;
$L__BB1_8:
	setp.eq.s32 	%p12, %r10, 0;
	@%p12 bra 	$L__BB1_21;
	setp.ne.s32 	%p13, %r8, 0;
	setp.gt.u32 	%p14, %r6, 2;
	setp.ne.s32 	%p15, %r7, 0;
	setp.lt.u32 	%p16, %r11, -7;
	or.pred  	%p17, %p14, %p13;
	and.pred  	%p19, %p15, %p17;
	or.pred  	%p20, %p16, %p19;
	@%p20 bra 	$L__BB1_10;
	bra.uni 	$L__BB1_21;
$L__BB1_10:
	mov.b32 	%r29, 0;
	st.global.u32 	[%rd1], %r29;
	bra.uni 	$L__BB1_21;
$L__BB1_11:
	setp.lt.u32 	%p5, %r5, 7;
	@%p5 bra 	$L__BB1_13;
	mov.b32 	%r24, 0;
	st.global.u32 	[%rd1], %r24;
$L__BB1_13:
	setp.eq.s32 	%p6, %r7, 0;
	@%p6 bra 	$L__BB1_21;
	setp.lt.u32 	%p7, %r6, 3;
	@%p7 bra 	$L__BB1_16;
	mov.b32 	%r25, 0;
	st.global.u32 	[%rd1], %r25;
$L__BB1_16:
	setp.eq.s32 	%p8, %r8, 0;
	@%p8 bra 	$L__BB1_21;
	setp.eq.s32 	%p9, %r8, 8;
	@%p9 bra 	$L__BB1_19;
	mov.b32 	%r26, 0;
	st.global.u32 	[%rd1], %r26;
$L__BB1_19:
	setp.eq.s32 	%p10, %r9, 0;
	@%p10 bra 	$L__BB1_21;
	mov.b32 	%r27, 0;
	st.global.u32 	[%rd1], %r27;
$L__BB1_21:
	add.s32 	%r31, %r31, %r3;
	setp.lt.u32 	%p21, %r31, %r18;
	@%p21 bra 	$L__BB1_4;
$L__BB1_22:
	add.s32 	%r30, %r30, %r4;
	setp.lt.u32 	%p22, %r30, %r16;
	@%p22 bra 	$L__BB1_2;
$L__BB1_23:
	ret;

}


// ===== COMPILED SASS (sm_100) =====

	.target	sm_100

	.elftype	@"ET_EXEC"


//--------------------- .note.nv.tkinfo           --------------------------
	.section	.note.nv.tkinfo,"",@"SHT_NOTE"
	.sectionflags	@"SHF_NOTE_NV_TKINFO"
	.tkinfo
        /*0018*/ 	.word	0x00000002
        /*0030*/ 	.string	""
        /*0030*/ 	.string	"ptxas"
        /*0030*/ 	.string	"Cuda compilation tools, release 13.0, V13.0.88"
        /*0030*/ 	.string	"Build cuda_13.0.r13.0/compiler.36424714_0"
        /*0030*/ 	.string	"-arch sm_100 -m 64 "



//--------------------- .note.nv.cuinfo           --------------------------
	.section	.note.nv.cuinfo,"",@"SHT_NOTE"
	.sectionflags	@"SHF_NOTE_NV_CUINFO"
        /*0018*/ 	.short	0x0002
        /*001a*/ 	.short	0x0064
        /*001c*/ 	.short	0x0082
	.zero		2


//--------------------- .nv.info                  --------------------------
	.section	.nv.info,"",@"SHT_CUDA_INFO"
	.align	4


	//----- nvinfo : EIATTR_REGCOUNT
	.align		4
        /*0000*/ 	.byte	0x04, 0x2f
        /*0002*/ 	.short	(.L_1 - .L_0)
	.align		4
.L_0:
        /*0004*/ 	.word	index@(_Z15beamform_structP6float4PfS0_jjjj)
        /*0008*/ 	.word	0x0000000e


	//----- nvinfo : EIATTR_FRAME_SIZE
	.align		4
.L_1:
        /*000c*/ 	.byte	0x04, 0x11
        /*000e*/ 	.short	(.L_3 - .L_2)
	.align		4
.L_2:
        /*0010*/ 	.word	index@(_Z15beamform_structP6float4PfS0_jjjj)
        /*0014*/ 	.word	0x00000000


	//----- nvinfo : EIATTR_REGCOUNT
	.align		4
.L_3:
        /*0018*/ 	.byte	0x04, 0x2f
        /*001a*/ 	.short	(.L_5 - .L_4)
	.align		4
.L_4:
        /*001c*/ 	.word	index@(_Z20beamform_struct_charP6char16PfP6float4jjjj)
        /*0020*/ 	.word	0x0000000e


	//----- nvinfo : EIATTR_FRAME_SIZE
	.align		4
.L_5:
        /*0024*/ 	.byte	0x04, 0x11
        /*0026*/ 	.short	(.L_7 - .L_6)
	.align		4
.L_6:
        /*0028*/ 	.word	index@(_Z20beamform_struct_charP6char16PfP6float4jjjj)
        /*002c*/ 	.word	0x00000000


	//----- nvinfo : EIATTR_MIN_STACK_SIZE
	.align		4
.L_7:
        /*0030*/ 	.byte	0x04, 0x12
        /*0032*/ 	.short	(.L_9 - .L_8)
	.align		4
.L_8:
        /*0034*/ 	.word	index@(_Z20beamform_struct_charP6char16PfP6float4jjjj)
        /*0038*/ 	.word	0x00000000


	//----- nvinfo : EIATTR_MIN_STACK_SIZE
	.align		4
.L_9:
        /*003c*/ 	.byte	0x04, 0x12
        /*003e*/ 	.short	(.L_11 - .L_10)
	.align		4
.L_10:
        /*0040*/ 	.word	index@(_Z15beamform_structP6float4PfS0_jjjj)
        /*0044*/ 	.word	0x00000000
.L_11:


//--------------------- .nv.compat                --------------------------
	.section	.nv.compat,"",@"SHT_CUDA_COMPAT_INFO"
	.align	4
        /*0000*/ 	.byte	0x02, 0x09, 0x00, 0x00, 0x02, 0x02, 0x01, 0x00, 0x02, 0x05, 0x05, 0x00, 0x03, 0x07, 0x01, 0x01
        /*0010*/ 	.byte	0x02, 0x03, 0x00, 0x00, 0x02, 0x06, 0x01, 0x00, 0x04, 0x0b, 0x08, 0x00, 0x09, 0x00, 0x00, 0x00
        /*0020*/ 	.byte	0x00, 0x00, 0x00, 0x00


//--------------------- .nv.info._Z20beamform_struct_charP6char16PfP6float4jjjj --------------------------
	.section	.nv.info._Z20beamform_struct_charP6char16PfP6float4jjjj,"",@"SHT_CUDA_INFO"
	.sectionflags	@""
	.align	4


	//----- nvinfo : EIATTR_CUDA_API_VERSION
	.align		4
        /*0000*/ 	.byte	0x04, 0x37
        /*0002*/ 	.short	(.L_13 - .L_12)
.L_12:
        /*0004*/ 	.word	0x00000082


	//----- nvinfo : EIATTR_KPARAM_INFO
	.align		4
.L_13:
        /*0008*/ 	.byte	0x04, 0x17
        /*000a*/ 	.short	(.L_15 - .L_14)
.L_14:
        /*000c*/ 	.word	0x00000000
        /*0010*/ 	.short	0x0006
        /*0012*/ 	.short	0x0024
        /*0014*/ 	.byte	0x00, 0xf0, 0x11, 0x00


	//----- nvinfo : EIATTR_KPARAM_INFO
	.align		4
.L_15:
        /*0018*/ 	.byte	0x04, 0x17
        /*001a*/ 	.short	(.L_17 - .L_16)
.L_16:
        /*001c*/ 	.word	0x00000000
        /*0020*/ 	.short	0x0005
        /*0022*/ 	.short	0x0020
        /*0024*/ 	.byte	0x00, 0xf0, 0x11, 0x00


	//----- nvinfo : EIATTR_KPARAM_INFO
	.align		4
.L_17:
        /*0028*/ 	.byte	0x04, 0x17
        /*002a*/ 	.short	(.L_19 - .L_18)
.L_18:
        /*002c*/ 	.word	0x00000000
        /*0030*/ 	.short	0x0004
        /*0032*/ 	.short	0x001c
        /*0034*/ 	.byte	0x00, 0xf0, 0x11, 0x00


	//----- nvinfo : EIATTR_KPARAM_INFO
	.align		4
.L_19:
        /*0038*/ 	.byte	0x04, 0x17
        /*003a*/ 	.short	(.L_21 - .L_20)
.L_20:
        /*003c*/ 	.word	0x00000000
        /*0040*/ 	.short	0x0003
        /*0042*/ 	.short	0x0018
        /*0044*/ 	.byte	0x00, 0xf0, 0x11, 0x00


	//----- nvinfo : EIATTR_KPARAM_INFO
	.align		4
.L_21:
        /*0048*/ 	.byte	0x04, 0x17
        /*004a*/ 	.short	(.L_23 - .L_22)
.L_22:
        /*004c*/ 	.word	0x00000000
        /*0050*/ 	.short	0x0002
        /*0052*/ 	.short	0x0010
        /*0054*/ 	.byte	0x00, 0xf5, 0x21, 0x00


	//----- nvinfo : EIATTR_KPARAM_INFO
	.align		4
.L_23:
        /*0058*/ 	.byte	0x04, 0x17
        /*005a*/ 	.short	(.L_25 - .L_24)
.L_24:
        /*005c*/ 	.word	0x00000000
        /*0060*/ 	.short	0x0001
        /*0062*/ 	.short	0x0008
        /*0064*/ 	.byte	0x00, 0xf5, 0x21, 0x00


	//----- nvinfo : EIATTR_KPARAM_INFO
	.align		4
.L_25:
        /*0068*/ 	.byte	0x04, 0x17
        /*006a*/ 	.short	(.L_27 - .L_26)
.L_26:
        /*006c*/ 	.word	0x00000000
        /*0070*/ 	.short	0x0000
        /*0072*/ 	.short	0x0000
        /*0074*/ 	.byte	0x00, 0xf5, 0x21, 0x00


	//----- nvinfo : EIATTR_SPARSE_MMA_MASK
	.align		4
.L_27:
        /*0078*/ 	.byte	0x03, 0x50
        /*007a*/ 	.short	0x0000


	//----- nvinfo : EIATTR_MAXREG_COUNT
	.align		4
        /*007c*/ 	.byte	0x03, 0x1b
        /*007e*/ 	.short	0x00ff


	//----- nvinfo : EIATTR_NUM_BARRIERS
	.align		4
        /*0080*/ 	.byte	0x02, 0x4c
        /*0082*/ 	.byte	0x01
	.zero		1


	//----- nvinfo : EIATTR_MERCURY_ISA_VERSION
	.align		4
        /*0084*/ 	.byte	0x03, 0x5f
        /*0086*/ 	.short	0x0101


	//----- nvinfo : EIATTR_VRC_CTA_INIT_COUNT
	.align		4
        /*0088*/ 	.byte	0x02, 0x4a
	.zero		1
	.zero		1


	//----- nvinfo : EIATTR_EXIT_INSTR_OFFSETS
	.align		4
        /*008c*/ 	.byte	0x04, 0x1c
        /*008e*/ 	.short	(.L_29 - .L_28)


	//   ....[0]....
.L_28:
        /*0090*/ 	.word	0x00000040


	//   ....[1]....
        /*0094*/ 	.word	0x00000440


	//----- nvinfo : EIATTR_CRS_STACK_SIZE
	.align		4
.L_29:
        /*0098*/ 	.byte	0x04, 0x1e
        /*009a*/ 	.short	(.L_31 - .L_30)
.L_30:
        /*009c*/ 	.word	0x00000000


	//----- nvinfo : EIATTR_CBANK_PARAM_SIZE
	.align		4
.L_31:
        /*00a0*/ 	.byte	0x03, 0x19
        /*00a2*/ 	.short	0x0028


	//----- nvinfo : EIATTR_PARAM_CBANK
	.align		4
        /*00a4*/ 	.byte	0x04, 0x0a
        /*00a6*/ 	.short	(.L_33 - .L_32)
	.align		4
.L_32:
        /*00a8*/ 	.word	index@(.nv.constant0._Z20beamform_struct_charP6char16PfP6float4jjjj)
        /*00ac*/ 	.short	0x0380
        /*00ae*/ 	.short	0x0028


	//----- nvinfo : EIATTR_SW_WAR
	.align		4
.L_33:
        /*00b0*/ 	.byte	0x04, 0x36
        /*00b2*/ 	.short	(.L_35 - .L_34)
.L_34:
        /*00b4*/ 	.word	0x00000008
.L_35:


//--------------------- .nv.info._Z15beamform_structP6float4PfS0_jjjj --------------------------
	.section	.nv.info._Z15beamform_structP6float4PfS0_jjjj,"",@"SHT_CUDA_INFO"
	.sectionflags	@""
	.align	4


	//----- nvinfo : EIATTR_CUDA_API_VERSION
	.align		4
        /*0000*/ 	.byte	0x04, 0x37
        /*0002*/ 	.short	(.L_37 - .L_36)
.L_36:
        /*0004*/ 	.word	0x00000082


	//----- nvinfo : EIATTR_KPARAM_INFO
	.align		4
.L_37:
        /*0008*/ 	.byte	0x04, 0x17
        /*000a*/ 	.short	(.L_39 - .L_38)
.L_38:
        /*000c*/ 	.word	0x00000000
        /*0010*/ 	.short	0x0006
        /*0012*/ 	.short	0x0024
        /*0014*/ 	.byte	0x00, 0xf0, 0x11, 0x00


	//----- nvinfo : EIATTR_KPARAM_INFO
	.align		4
.L_39:
        /*0018*/ 	.byte	0x04, 0x17
        /*001a*/ 	.short	(.L_41 - .L_40)
.L_40:
        /*001c*/ 	.word	0x00000000
        /*0020*/ 	.short	0x0005
        /*0022*/ 	.short	0x0020
        /*0024*/ 	.byte	0x00, 0xf0, 0x11, 0x00


	//----- nvinfo : EIATTR_KPARAM_INFO
	.align		4
.L_41:
        /*0028*/ 	.byte	0x04, 0x17
        /*002a*/ 	.short	(.L_43 - .L_42)
.L_42:
        /*002c*/ 	.word	0x00000000
        /*0030*/ 	.short	0x0004
        /*0032*/ 	.short	0x001c
        /*0034*/ 	.byte	0x00, 0xf0, 0x11, 0x00


	//----- nvinfo : EIATTR_KPARAM_INFO
	.align		4
.L_43:
        /*0038*/ 	.byte	0x04, 0x17
        /*003a*/ 	.short	(.L_45 - .L_44)
.L_44:
        /*003c*/ 	.word	0x00000000
        /*0040*/ 	.short	0x0003
        /*0042*/ 	.short	0x0018
        /*0044*/ 	.byte	0x00, 0xf0, 0x11, 0x00


	//----- nvinfo : EIATTR_KPARAM_INFO
	.align		4
.L_45:
        /*0048*/ 	.byte	0x04, 0x17
        /*004a*/ 	.short	(.L_47 - .L_46)
.L_46:
        /*004c*/ 	.word	0x00000000
        /*0050*/ 	.short	0x0002
        /*0052*/ 	.short	0x0010
        /*0054*/ 	.byte	0x00, 0xf5, 0x21, 0x00


	//----- nvinfo : EIATTR_KPARAM_INFO
	.align		4
.L_47:
        /*0058*/ 	.byte	0x04, 0x17
        /*005a*/ 	.short	(.L_49 - .L_48)
.L_48:
        /*005c*/ 	.word	0x00000000
        /*0060*/ 	.short	0x0001
        /*0062*/ 	.short	0x0008
        /*0064*/ 	.byte	0x00, 0xf5, 0x21, 0x00


	//----- nvinfo : EIATTR_KPARAM_INFO
	.align		4
.L_49:
        /*0068*/ 	.byte	0x04, 0x17
        /*006a*/ 	.short	(.L_51 - .L_50)
.L_50:
        /*006c*/ 	.word	0x00000000
        /*0070*/ 	.short	0x0000
        /*0072*/ 	.short	0x0000
        /*0074*/ 	.byte	0x00, 0xf5, 0x21, 0x00


	//----- nvinfo : EIATTR_SPARSE_MMA_MASK
	.align		4
.L_51:
        /*0078*/ 	.byte	0x03, 0x50
        /*007a*/ 	.short	0x0000


	//----- nvinfo : EIATTR_MAXREG_COUNT
	.align		4
        /*007c*/ 	.byte	0x03, 0x1b
        /*007e*/ 	.short	0x00ff


	//----- nvinfo : EIATTR_NUM_BARRIERS
	.align		4
        /*0080*/ 	.byte	0x02, 0x4c
        /*0082*/ 	.byte	0x01
	.zero		1


	//----- nvinfo : EIATTR_MERCURY_ISA_VERSION
	.align		4
        /*0084*/ 	.byte	0x03, 0x5f
        /*0086*/ 	.short	0x0101


	//----- nvinfo : EIATTR_VRC_CTA_INIT_COUNT
	.align		4
        /*0088*/ 	.byte	0x02, 0x4a
	.zero		1
	.zero		1


	//----- nvinfo : EIATTR_EXIT_INSTR_OFFSETS
	.align		4
        /*008c*/ 	.byte	0x04, 0x1c
        /*008e*/ 	.short	(.L_53 - .L_52)


	//   ....[0]....
.L_52:
        /*0090*/ 	.word	0x00000040


	//   ....[1]....
        /*0094*/ 	.word	0x00000440


	//----- nvinfo : EIATTR_CRS_STACK_SIZE
	.align		4
.L_53:
        /*0098*/ 	.byte	0x04, 0x1e
        /*009a*/ 	.short	(.L_55 - .L_54)
.L_54:
        /*009c*/ 	.word	0x00000000


	//----- nvinfo : EIATTR_CBANK_PARAM_SIZE
	.align		4
.L_55:
        /*00a0*/ 	.byte	0x03, 0x19
        /*00a2*/ 	.short	0x0028


	//----- nvinfo : EIATTR_PARAM_CBANK
	.align		4
        /*00a4*/ 	.byte	0x04, 0x0a
        /*00a6*/ 	.short	(.L_57 - .L_56)
	.align		4
.L_56:
        /*00a8*/ 	.word	index@(.nv.constant0._Z15beamform_structP6float4PfS0_jjjj)
        /*00ac*/ 	.short	0x0380
        /*00ae*/ 	.short	0x0028


	//----- nvinfo : EIATTR_SW_WAR
	.align		4
.L_57:
        /*00b0*/ 	.byte	0x04, 0x36
        /*00b2*/ 	.short	(.L_59 - .L_58)
.L_58:
        /*00b4*/ 	.word	0x00000008
.L_59:


//--------------------- .nv.callgraph             --------------------------
	.section	.nv.callgraph,"",@"SHT_CUDA_CALLGRAPH"
	.align	4
	.sectionentsize	8
	.align		4
        /*0000*/ 	.word	0x00000000
	.align		4
        /*0004*/ 	.word	0xffffffff
	.align		4
        /*0008*/ 	.word	0x00000000
	.align		4
        /*000c*/ 	.word	0xfffffffe
	.align		4
        /*0010*/ 	.word	0x00000000
	.align		4
        /*0014*/ 	.word	0xfffffffd
	.align		4
        /*0018*/ 	.word	0x00000000
	.align		4
        /*001c*/ 	.word	0xfffffffc


//--------------------- .text._Z20beamform_struct_charP6char16PfP6float4jjjj --------------------------
	.section	.text._Z20beamform_struct_charP6char16PfP6float4jjjj,"ax",@progbits
	.align	128
        .global         _Z20beamform_struct_charP6char16PfP6float4jjjj
        .type           _Z20beamform_struct_charP6char16PfP6float4jjjj,@function
        .size           _Z20beamform_struct_charP6char16PfP6float4jjjj,(.L_x_12 - _Z20beamform_struct_charP6char16PfP6float4jjjj)
        .other          _Z20beamform_struct_charP6char16PfP6float4jjjj,@"STO_CUDA_ENTRY STV_DEFAULT"
_Z20beamform_struct_charP6char16PfP6float4jjjj:
.text._Z20beamform_struct_charP6char16PfP6float4jjjj:
[----:B------:R-:W-:Y:S08]  /*0000*/  LDC R1, c[0x0][0x37c] ;  /* 0x0000df00ff017b82 */ /* 0x000ff00000000800 */
[----:B------:R-:W0:Y:S08]  /*0010*/  S2UR UR4, SR_CTAID.X ;  /* 0x00000000000479c3 */ /* 0x000e300000002500 */
[----:B------:R-:W0:Y:S02]  /*0020*/  LDC R0, c[0x0][0x398] ;  /* 0x0000e600ff007b82 */ /* 0x000e240000000800 */
[----:B0-----:R-:W-:-:S13]  /*0030*/  ISETP.LE.U32.AND P0, PT, R0, UR4, PT ;  /* 0x0000000400007c0c */ /* 0x001fda000bf03070 */
[----:B------:R-:W-:Y:S05]  /*0040*/  @P0 EXIT ;  /* 0x000000000000094d */ /* 0x000fea0003800000 */
[----:B------:R-:W0:Y:S01]  /*0050*/  LDC R6, c[0x0][0x39c] ;  /* 0x0000e700ff067b82 */ /* 0x000e220000000800 */
[----:B------:R-:W1:Y:S01]  /*0060*/  S2R R7, SR_TID.X ;  /* 0x0000000000077919 */ /* 0x000e620000002100 */
[----:B------:R-:W2:Y:S06]  /*0070*/  LDCU.64 UR6, c[0x0][0x358] ;  /* 0x00006b00ff0677ac */ /* 0x000eac0008000a00 */
[----:B------:R-:W1:Y:S01]  /*0080*/  LDC R8, c[0x0][0x360] ;  /* 0x0000d800ff087b82 */ /* 0x000e620000000800 */
[----:B------:R-:W3:Y:S07]  /*0090*/  LDCU UR5, c[0x0][0x370] ;  /* 0x00006e00ff0577ac */ /* 0x000eee0008000800 */
[----:B------:R-:W4:Y:S01]  /*00a0*/  LDC.64 R2, c[0x0][0x388] ;  /* 0x0000e200ff027b82 */ /* 0x000f220000000a00 */
[----:B0-----:R-:W-:-:S02]  /*00b0*/  SHF.R.U32.HI R0, RZ, 0x3, R6 ;  /* 0x00000003ff007819 */ /* 0x001fc40000011606 */
[----:B------:R-:W-:Y:S02]  /*00c0*/  LOP3.LUT R9, R6, 0x18, RZ, 0xc0, !PT ;  /* 0x0000001806097812 */ /* 0x000fe400078ec0ff */
[C---:B------:R-:W-:Y:S02]  /*00d0*/  LOP3.LUT R4, R0.reuse, 0x7, RZ, 0xc0, !PT ;  /* 0x0000000700047812 */ /* 0x040fe400078ec0ff */
[----:B------:R-:W-:Y:S02]  /*00e0*/  ISETP.NE.AND P0, PT, R9, RZ, PT ;  /* 0x000000ff0900720c */ /* 0x000fe40003f05270 */
[----:B------:R-:W-:Y:S01]  /*00f0*/  LOP3.LUT R5, R0, 0xf, RZ, 0xc0, !PT ;  /* 0x0000000f00057812 */ /* 0x000fe200078ec0ff */
[----:B------:R-:W-:Y:S01]  /*0100*/  VIADD R4, R4, 0xffffffff ;  /* 0xffffffff04047836 */ /* 0x000fe20000000000 */
[----:B------:R-:W-:Y:S01]  /*0110*/  LOP3.LUT R6, R6, 0x38, RZ, 0xc0, !PT ;  /* 0x0000003806067812 */ /* 0x000fe200078ec0ff */
[----:B------:R-:W-:Y:S02]  /*0120*/  VIADD R0, R0, 0xffffffff ;  /* 0xffffffff00007836 */ /* 0x000fe40000000000 */
[----:B------:R-:W-:Y:S01]  /*0130*/  VIADD R5, R5, 0xfffffff8 ;  /* 0xfffffff805057836 */ /* 0x000fe20000000000 */
[----:B------:R-:W-:-:S04]  /*0140*/  ISETP.GT.U32.OR P0, PT, R4, 0x2, P0 ;  /* 0x000000020400780c */ /* 0x000fc80000704470 */
[----:B------:R-:W-:-:S04]  /*0150*/  ISETP.NE.AND P0, PT, R6, RZ, P0 ;  /* 0x000000ff0600720c */ /* 0x000fc80000705270 */
[----:B------:R-:W-:Y:S01]  /*0160*/  ISETP.LT.U32.OR P0, PT, R5, -0x7, P0 ;  /* 0xfffffff90500780c */ /* 0x000fe20000701470 */
[----:B-1----:R-:W-:-:S04]  /*0170*/  IMAD R5, R8, UR4, R7 ;  /* 0x0000000408057c24 */ /* 0x002fc8000f8e0207 */
[----:B--234-:R-:W-:-:S08]  /*0180*/  IMAD.WIDE.U32 R2, R5, 0x4, R2 ;  /* 0x0000000405027825 */ /* 0x01cfd000078e0002 */
.L_x_4:
[----:B0-----:R-:W0:Y:S02]  /*0190*/  LDCU UR8, c[0x0][0x3a0] ;  /* 0x00007400ff0877ac */ /* 0x001e240008000800 */
[----:B0-----:R-:W-:Y:S01]  /*01a0*/  ISETP.GE.U32.AND P1, PT, R7, UR8, PT ;  /* 0x0000000807007c0c */ /* 0x001fe2000bf26070 */
[----:B------:R-:W-:Y:S05]  /*01b0*/  WARPSYNC.ALL ;  /* 0x0000000000007948 */ /* 0x000fea0003800000 */
[----:B------:R-:W0:Y:S01]  /*01c0*/  LDCU UR8, c[0x0][0x398] ;  /* 0x00007300ff0877ac */ /* 0x000e220008000800 */
[----:B------:R-:W-:Y:S01]  /*01d0*/  UIADD3 UR4, UPT, UPT, UR5, UR4, URZ ;  /* 0x0000000405047290 */ /* 0x000fe2000fffe0ff */
[----:B-1----:R-:W1:Y:S01]  /*01e0*/  LDCU UR10, c[0x0][0x39c] ;  /* 0x00007380ff0a77ac */ /* 0x002e620008000800 */
[----:B--2---:R-:W2:Y:S02]  /*01f0*/  LDCU UR9, c[0x0][0x3a4] ;  /* 0x00007480ff0977ac */ /* 0x004ea40008000800 */
[----:B0-----:R-:W-:Y:S01]  /*0200*/  UISETP.GE.U32.AND UP0, UPT, UR4, UR8, UPT ;  /* 0x000000080400728c */ /* 0x001fe2000bf06070 */
[----:B------:R-:W-:Y:S06]  /*0210*/  BAR.SYNC.DEFER_BLOCKING 0x0 ;  /* 0x0000000000007b1d */ /* 0x000fec0000010000 */
[----:B-1-3--:R-:W-:Y:S05]  /*0220*/  @P1 BRA `(.L_x_0) ;  /* 0x0000000000801947 */ /* 0x00afea0003800000 */
[----:B------:R-:W0:Y:S08]  /*0230*/  LDC R5, c[0x0][0x39c] ;  /* 0x0000e700ff057b82 */ /* 0x000e300000000800 */
[----:B------:R-:W1:Y:S08]  /*0240*/  LDC R10, c[0x0][0x3a0] ;  /* 0x0000e800ff0a7b82 */ /* 0x000e700000000800 */
[----:B------:R-:W3:Y:S01]  /*0250*/  LDC R11, c[0x0][0x39c] ;  /* 0x0000e700ff0b7b82 */ /* 0x000ee20000000800 */
[----:B0-----:R-:W-:Y:S01]  /*0260*/  ISETP.GE.U32.AND P1, PT, R5, 0x8, PT ;  /* 0x000000080500780c */ /* 0x001fe20003f26070 */
[----:B------:R-:W-:-:S12]  /*0270*/  IMAD.MOV.U32 R5, RZ, RZ, R7 ;  /* 0x000000ffff057224 */ /* 0x000fd800078e0007 */
.L_x_3:
[----:B------:R-:W-:Y:S01]  /*0280*/  IMAD.IADD R5, R8, 0x1, R5 ;  /* 0x0000000108057824 */ /* 0x000fe200078e0205 */
[----:B------:R-:W-:Y:S05]  /*0290*/  WARPSYNC.ALL ;  /* 0x0000000000007948 */ /* 0x000fea0003800000 */
[----:B------:R-:W-:Y:S01]  /*02a0*/  BAR.SYNC.DEFER_BLOCKING 0x0 ;  /* 0x0000000000007b1d */ /* 0x000fe20000010000 */
[----:B-1----:R-:W-:-:S05]  /*02b0*/  ISETP.GE.U32.AND P2, PT, R5, R10, PT ;  /* 0x0000000a0500720c */ /* 0x002fca0003f46070 */
[----:B0-----:R-:W-:Y:S08]  /*02c0*/  @!P1 BRA `(.L_x_1) ;  /* 0x0000000000549947 */ /* 0x001ff00003800000 */
[----:B--2---:R-:W-:-:S09]  /*02d0*/  UISETP.NE.AND UP1, UPT, UR9, URZ, UPT ;  /* 0x000000ff0900728c */ /* 0x004fd2000bf25270 */
[----:B------:R-:W-:Y:S05]  /*02e0*/  BRA.U UP1, `(.L_x_2) ;  /* 0x00000001011c7547 */ /* 0x000fea000b800000 */
[----:B------:R-:W-:Y:S01]  /*02f0*/  ISETP.GE.U32.AND P3, PT, R0, 0xf, PT ;  /* 0x0000000f0000780c */ /* 0x000fe20003f66070 */
[----:B------:R-:W-:-:S12]  /*0300*/  ULOP3.LUT UP1, URZ, UR10, 0x78, URZ, 0xc0, !UPT ;  /* 0x000000780aff7892 */ /* 0x000fd8000f82c0ff */
[----:B------:R1:W-:Y:S01]  /*0310*/  @P3 STG.E desc[UR6][R2.64], RZ ;  /* 0x000000ff02003986 */ /* 0x0003e2000c101906 */
[----:B------:R-:W-:-:S13]  /*0320*/  PLOP3.LUT P3, PT, P0, PT, UP1, 0x5d, 0xd5 ;  /* 0x0000000000d5781c */ /* 0x000fda000076eb1d */
[----:B-1----:R-:W-:Y:S05]  /*0330*/  @P3 BRA `(.L_x_1) ;  /* 0x0000000000383947 */ /* 0x002fea0003800000 */
[----:B------:R1:W-:Y:S01]  /*0340*/  STG.E desc[UR6][R2.64], RZ ;  /* 0x000000ff02007986 */ /* 0x0003e2000c101906 */
[----:B------:R-:W-:Y:S05]  /*0350*/  BRA `(.L_x_1) ;  /* 0x0000000000307947 */ /* 0x000fea0003800000 */
.L_x_2:
[----:B------:R-:W-:-:S13]  /*0360*/  ISETP.GE.U32.AND P3, PT, R0, 0x7, PT ;  /* 0x000000070000780c */ /* 0x000fda0003f66070 */
[----:B------:R0:W-:Y:S01]  /*0370*/  @P3 STG.E desc[UR6][R2.64], RZ ;  /* 0x000000ff02003986 */ /* 0x0001e2000c101906 */
[----:B------:R-:W-:-:S13]  /*0380*/  ISETP.NE.AND P3, PT, R6, RZ, PT ;  /* 0x000000ff0600720c */ /* 0x000fda0003f65270 */
[----:B0-----:R-:W-:Y:S05]  /*0390*/  @!P3 BRA `(.L_x_1) ;  /* 0x000000000020b947 */ /* 0x001fea0003800000 */
[----:B------:R-:W-:-:S13]  /*03a0*/  ISETP.GE.U32.AND P3, PT, R4, 0x3, PT ;  /* 0x000000030400780c */ /* 0x000fda0003f66070 */
[----:B------:R0:W-:Y:S01]  /*03b0*/  @P3 STG.E desc[UR6][R2.64], RZ ;  /* 0x000000ff02003986 */ /* 0x0001e2000c101906 */
[----:B------:R-:W-:-:S13]  /*03c0*/  ISETP.NE.AND P3, PT, R9, RZ, PT ;  /* 0x000000ff0900720c */ /* 0x000fda0003f65270 */
[----:B0-----:R-:W-:Y:S05]  /*03d0*/  @!P3 BRA `(.L_x_1) ;  /* 0x000000000010b947 */ /* 0x001fea0003800000 */
[----:B------:R-:W-:Y:S02]  /*03e0*/  ISETP.NE.AND P3, PT, R9, 0x8, PT ;  /* 0x000000080900780c */ /* 0x000fe40003f65270 */
[----:B---3--:R-:W-:-:S11]  /*03f0*/  LOP3.LUT P4, RZ, R11, 0x8, RZ, 0xc0, !PT ;  /* 0x000000080bff7812 */ /* 0x008fd6000788c0ff */
[----:B------:R0:W-:Y:S04]  /*0400*/  @P3 STG.E desc[UR6][R2.64], RZ ;  /* 0x000000ff02003986 */ /* 0x0001e8000c101906 */
[----:B------:R0:W-:Y:S02]  /*0410*/  @P4 STG.E desc[UR6][R2.64], RZ ;  /* 0x000000ff02004986 */ /* 0x0001e4000c101906 */
.L_x_1:
[----:B------:R-:W-:Y:S05]  /*0420*/  @!P2 BRA `(.L_x_3) ;  /* 0xfffffffc0094a947 */ /* 0x000fea000383ffff */
.L_x_0:
[----:B------:R-:W-:Y:S05]  /*0430*/  BRA.U !UP0, `(.L_x_4) ;  /* 0xfffffffd08547547 */ /* 0x000fea000b83ffff */
[----:B--2---:R-:W-:Y:S05]  /*0440*/  EXIT ;  /* 0x000000000000794d */ /* 0x004fea0003800000 */
.L_x_5:
[----:B------:R-:W-:-:S00]  /*0450*/  BRA `(.L_x_5) ;  /* 0xfffffffc00fc7947 */ /* 0x000fc0000383ffff */
[----:B------:R-:W-:-:S00]  /*0460*/  NOP ;  /* 0x0000000000007918 */ /* 0x000fc00000000000 */
        /* <DEDUP_REMOVED lines=9> */
.L_x_12:


//--------------------- .text._Z15beamform_structP6float4PfS0_jjjj --------------------------
	.section	.text._Z15beamform_structP6float4PfS0_jjjj,"ax",@progbits
	.align	128
        .global         _Z15beamform_structP6float4PfS0_jjjj
        .type           _Z15beamform_structP6float4PfS0_jjjj,@function
        .size           _Z15beamform_structP6float4PfS0_jjjj,(.L_x_13 - _Z15beamform_structP6float4PfS0_jjjj)
        .other          _Z15beamform_structP6float4PfS0_jjjj,@"STO_CUDA_ENTRY STV_DEFAULT"
_Z15beamform_structP6float4PfS0_jjjj:
.text._Z15beamform_structP6float4PfS0_jjjj:
        /* <DEDUP_REMOVED lines=25> */
.L_x_10:
        /* <DEDUP_REMOVED lines=15> */
.L_x_9:
        /* <DEDUP_REMOVED lines=14> */
.L_x_8:
        /* <DEDUP_REMOVED lines=12> */
.L_x_7:
[----:B------:R-:W-:Y:S05]  /*0420*/  @!P2 BRA `(.L_x_9) ;  /* 0xfffffffc0094a947 */ /* 0x000fea000383ffff */
.L_x_6:
[----:B------:R-:W-:Y:S05]  /*0430*/  BRA.U !UP0, `(.L_x_10) ;  /* 0xfffffffd08547547 */ /* 0x000fea000b83ffff */
[----:B--2---:R-:W-:Y:S05]  /*0440*/  EXIT ;  /* 0x000000000000794d */ /* 0x004fea0003800000 */
.L_x_11:
        /* <DEDUP_REMOVED lines=11> */
.L_x_13:


//--------------------- .nv.shared.reserved.0     --------------------------
	.section	.nv.shared.reserved.0,"aw",@nobits
	.weak		__nv_reservedSMEM_offset_0_alias
	.size		__nv_reservedSMEM_offset_0_alias, 0, 64
	.other		__nv_reservedSMEM_offset_0_alias,@"STO_CUDA_RESERVED_SHARED STV_DEFAULT"
__nv_reservedSMEM_offset_0_alias:
	.zero		0
	.zero		64


//--------------------- .nv.constant0._Z20beamform_struct_charP6char16PfP6float4jjjj --------------------------
	.section	.nv.constant0._Z20beamform_struct_charP6char16PfP6float4jjjj,"a",@progbits
	.sectionflags	@""
	.align	4
.nv.constant0._Z20beamform_struct_charP6char16PfP6float4jjjj:
	.zero		936


//--------------------- .nv.constant0._Z15beamform_structP6float4PfS0_jjjj --------------------------
	.section	.nv.constant0._Z15beamform_structP6float4PfS0_jjjj,"a",@progbits
	.sectionflags	@""
	.align	4
.nv.constant0._Z15beamform_structP6float4PfS0_jjjj:
	.zero		936


//--------------------- SYMBOLS --------------------------

	.type		.nv.reservedSmem.offset0,@object
	.size		.nv.reservedSmem.offset0,0x4
